	.headerflags	@"EF_CUDA_TEXMODE_UNIFIED EF_CUDA_64BIT_ADDRESS EF_CUDA_ACCELERATORS EF_CUDA_SM90 EF_CUDA_VIRTUAL_SM(EF_CUDA_SM90)"
	.elftype	@"ET_EXEC"


//--------------------- .nv.info                  --------------------------
	.section	.nv.info,"",@"SHT_CUDA_INFO"
	.align	4


	//----- nvinfo : EIATTR_REGCOUNT
	.align		4
        /*0000*/ 	.byte	0x04, 0x2f
        /*0002*/ 	.short	(.L_2 - .L_1)
	.align		4
.L_1:
        /*0004*/ 	.word	index@(triton_per_fused_add_max_pool2d_with_indices_native_layer_norm_native_layer_norm_backward_17)
        /*0008*/ 	.word	0x00000028


	//----- nvinfo : EIATTR_MIN_STACK_SIZE
	.align		4
.L_2:
        /*000c*/ 	.byte	0x04, 0x12
        /*000e*/ 	.short	(.L_4 - .L_3)
	.align		4
.L_3:
        /*0010*/ 	.word	index@(triton_per_fused_add_max_pool2d_with_indices_native_layer_norm_native_layer_norm_backward_17)
        /*0014*/ 	.word	0x00000000


	//----- nvinfo : EIATTR_FRAME_SIZE
	.align		4
.L_4:
        /*0018*/ 	.byte	0x04, 0x11
        /*001a*/ 	.short	(.L_6 - .L_5)
	.align		4
.L_5:
        /*001c*/ 	.word	index@(triton_per_fused_add_max_pool2d_with_indices_native_layer_norm_native_layer_norm_backward_17)
        /*0020*/ 	.word	0x00000000


	//----- nvinfo : EIATTR_MIN_STACK_SIZE
	.align		4
.L_6:
        /*0024*/ 	.byte	0x04, 0x12
        /*0026*/ 	.short	(.L_8 - .L_7)
	.align		4
.L_7:
        /*0028*/ 	.word	index@(triton_per_fused_add_max_pool2d_with_indices_native_layer_norm_native_layer_norm_backward_17)
        /*002c*/ 	.word	0x00000000
.L_8:


//--------------------- .nv.info.triton_per_fused_add_max_pool2d_with_indices_native_layer_norm_native_layer_norm_backward_17 --------------------------
	.section	.nv.info.triton_per_fused_add_max_pool2d_with_indices_native_layer_norm_native_layer_norm_backward_17,"",@"SHT_CUDA_INFO"
	.sectionflags	@""
	.align	4


	//----- nvinfo : EIATTR_CUDA_API_VERSION
	.align		4
        /*0000*/ 	.byte	0x04, 0x37
        /*0002*/ 	.short	(.L_10 - .L_9)
.L_9:
        /*0004*/ 	.word	0x0000007c


	//----- nvinfo : EIATTR_KPARAM_INFO
	.align		4
.L_10:
        /*0008*/ 	.byte	0x04, 0x17
        /*000a*/ 	.short	(.L_12 - .L_11)
.L_11:
        /*000c*/ 	.word	0x00000000
        /*0010*/ 	.short	0x000b
        /*0012*/ 	.short	0x0054
        /*0014*/ 	.byte	0x00, 0xf0, 0x11, 0x00


	//----- nvinfo : EIATTR_KPARAM_INFO
	.align		4
.L_12:
        /*0018*/ 	.byte	0x04, 0x17
        /*001a*/ 	.short	(.L_14 - .L_13)
.L_13:
        /*001c*/ 	.word	0x00000000
        /*0020*/ 	.short	0x000a
        /*0022*/ 	.short	0x0050
        /*0024*/ 	.byte	0x00, 0xf0, 0x11, 0x00


	//----- nvinfo : EIATTR_KPARAM_INFO
	.align		4
.L_14:
        /*0028*/ 	.byte	0x04, 0x17
        /*002a*/ 	.short	(.L_16 - .L_15)
.L_15:
        /*002c*/ 	.word	0x00000000
        /*0030*/ 	.short	0x0009
        /*0032*/ 	.short	0x0048
        /*0034*/ 	.byte	0x00, 0xf4, 0x21, 0x00


	//----- nvinfo : EIATTR_KPARAM_INFO
	.align		4
.L_16:
        /*0038*/ 	.byte	0x04, 0x17
        /*003a*/ 	.short	(.L_18 - .L_17)
.L_17:
        /*003c*/ 	.word	0x00000000
        /*0040*/ 	.short	0x0008
        /*0042*/ 	.short	0x0040
        /*0044*/ 	.byte	0x00, 0xf4, 0x21, 0x00


	//----- nvinfo : EIATTR_KPARAM_INFO
	.align		4
.L_18:
        /*0048*/ 	.byte	0x04, 0x17
        /*004a*/ 	.short	(.L_20 - .L_19)
.L_19:
        /*004c*/ 	.word	0x00000000
        /*0050*/ 	.short	0x0007
        /*0052*/ 	.short	0x0038
        /*0054*/ 	.byte	0x00, 0xf4, 0x21, 0x00


	//----- nvinfo : EIATTR_KPARAM_INFO
	.align		4
.L_20:
        /*0058*/ 	.byte	0x04, 0x17
        /*005a*/ 	.short	(.L_22 - .L_21)
.L_21:
        /*005c*/ 	.word	0x00000000
        /*0060*/ 	.short	0x0006
        /*0062*/ 	.short	0x0030
        /*0064*/ 	.byte	0x00, 0xf4, 0x21, 0x00


	//----- nvinfo : EIATTR_KPARAM_INFO
	.align		4
.L_22:
        /*0068*/ 	.byte	0x04, 0x17
        /*006a*/ 	.short	(.L_24 - .L_23)
.L_23:
        /*006c*/ 	.word	0x00000000
        /*0070*/ 	.short	0x0005
        /*0072*/ 	.short	0x0028
        /*0074*/ 	.byte	0x00, 0xf4, 0x21, 0x00


	//----- nvinfo : EIATTR_KPARAM_INFO
	.align		4
.L_24:
        /*0078*/ 	.byte	0x04, 0x17
        /*007a*/ 	.short	(.L_26 - .L_25)
.L_25:
        /*007c*/ 	.word	0x00000000
        /*0080*/ 	.short	0x0004
        /*0082*/ 	.short	0x0020
        /*0084*/ 	.byte	0x00, 0xf4, 0x21, 0x00


	//----- nvinfo : EIATTR_KPARAM_INFO
	.align		4
.L_26:
        /*0088*/ 	.byte	0x04, 0x17
        /*008a*/ 	.short	(.L_28 - .L_27)
.L_27:
        /*008c*/ 	.word	0x00000000
        /*0090*/ 	.short	0x0003
        /*0092*/ 	.short	0x0018
        /*0094*/ 	.byte	0x00, 0xf4, 0x21, 0x00


	//----- nvinfo : EIATTR_KPARAM_INFO
	.align		4
.L_28:
        /*0098*/ 	.byte	0x04, 0x17
        /*009a*/ 	.short	(.L_30 - .L_29)
.L_29:
        /*009c*/ 	.word	0x00000000
        /*00a0*/ 	.short	0x0002
        /*00a2*/ 	.short	0x0010
        /*00a4*/ 	.byte	0x00, 0xf4, 0x21, 0x00


	//----- nvinfo : EIATTR_KPARAM_INFO
	.align		4
.L_30:
        /*00a8*/ 	.byte	0x04, 0x17
        /*00aa*/ 	.short	(.L_32 - .L_31)
.L_31:
        /*00ac*/ 	.word	0x00000000
        /*00b0*/ 	.short	0x0001
        /*00b2*/ 	.short	0x0008
        /*00b4*/ 	.byte	0x00, 0xf4, 0x21, 0x00


	//----- nvinfo : EIATTR_KPARAM_INFO
	.align		4
.L_32:
        /*00b8*/ 	.byte	0x04, 0x17
        /*00ba*/ 	.short	(.L_34 - .L_33)
.L_33:
        /*00bc*/ 	.word	0x00000000
        /*00c0*/ 	.short	0x0000
        /*00c2*/ 	.short	0x0000
        /*00c4*/ 	.byte	0x00, 0xf4, 0x21, 0x00


	//----- nvinfo : EIATTR_SPARSE_MMA_MASK
	.align		4
.L_34:
        /*00c8*/ 	.byte	0x03, 0x50
        /*00ca*/ 	.short	0x0000


	//----- nvinfo : EIATTR_MAXREG_COUNT
	.align		4
        /*00cc*/ 	.byte	0x03, 0x1b
        /*00ce*/ 	.short	0x00ff


	//----- nvinfo : EIATTR_COOP_GROUP_MASK_REGIDS
	.align		4
        /*00d0*/ 	.byte	0x04, 0x29
        /*00d2*/ 	.short	(.L_36 - .L_35)


	//   ....[0]....
.L_35:
        /*00d4*/ 	.word	0xffffffff


	//   ....[1]....
        /*00d8*/ 	.word	0xffffffff


	//   ....[2]....
        /*00dc*/ 	.word	0xffffffff


	//   ....[3]....
        /*00e0*/ 	.word	0xffffffff


	//   ....[4]....
        /*00e4*/ 	.word	0xffffffff


	//   ....[5]....
        /*00e8*/ 	.word	0xffffffff


	//   ....[6]....
        /*00ec*/ 	.word	0xffffffff


	//   ....[7]....
        /*00f0*/ 	.word	0xffffffff


	//   ....[8]....
        /*00f4*/ 	.word	0xffffffff


	//   ....[9]....
        /*00f8*/ 	.word	0xffffffff


	//   ....[10]....
        /*00fc*/ 	.word	0xffffffff


	//   ....[11]....
        /*0100*/ 	.word	0xffffffff


	//----- nvinfo : EIATTR_COOP_GROUP_INSTR_OFFSETS
	.align		4
.L_36:
        /*0104*/ 	.byte	0x04, 0x28
        /*0106*/ 	.short	(.L_38 - .L_37)


	//   ....[0]....
.L_37:
        /*0108*/ 	.word	0x00000b10


	//   ....[1]....
        /*010c*/ 	.word	0x00000b30


	//   ....[2]....
        /*0110*/ 	.word	0x00000b50


	//   ....[3]....
        /*0114*/ 	.word	0x00000b70


	//   ....[4]....
        /*0118*/ 	.word	0x00000b90


	//   ....[5]....
        /*011c*/ 	.word	0x00000cf0


	//   ....[6]....
        /*0120*/ 	.word	0x00000e50


	//   ....[7]....
        /*0124*/ 	.word	0x00000e70


	//   ....[8]....
        /*0128*/ 	.word	0x00000e90


	//   ....[9]....
        /*012c*/ 	.word	0x00000eb0


	//   ....[10]....
        /*0130*/ 	.word	0x00000ef0


	//   ....[11]....
        /*0134*/ 	.word	0x00000fb0


	//----- nvinfo : EIATTR_EXIT_INSTR_OFFSETS
	.align		4
.L_38:
        /*0138*/ 	.byte	0x04, 0x1c
        /*013a*/ 	.short	(.L_40 - .L_39)


	//   ....[0]....
.L_39:
        /*013c*/ 	.word	0x00001380


	//   ....[1]....
        /*0140*/ 	.word	0x000013b0


	//----- nvinfo : EIATTR_REQNTID
	.align		4
.L_40:
        /*0144*/ 	.byte	0x04, 0x10
        /*0146*/ 	.short	(.L_42 - .L_41)
.L_41:
        /*0148*/ 	.word	0x00000040
        /*014c*/ 	.word	0x00000001
        /*0150*/ 	.word	0x00000001


	//----- nvinfo : EIATTR_CBANK_PARAM_SIZE
	.align		4
.L_42:
        /*0154*/ 	.byte	0x03, 0x19
        /*0156*/ 	.short	0x0058


	//----- nvinfo : EIATTR_PARAM_CBANK
	.align		4
        /*0158*/ 	.byte	0x04, 0x0a
        /*015a*/ 	.short	(.L_44 - .L_43)
	.align		4
.L_43:
        /*015c*/ 	.word	index@(.nv.constant0.triton_per_fused_add_max_pool2d_with_indices_native_layer_norm_native_layer_norm_backward_17)
        /*0160*/ 	.short	0x0210
        /*0162*/ 	.short	0x0058


	//----- nvinfo : EIATTR_SW_WAR
	.align		4
.L_44:
        /*0164*/ 	.byte	0x04, 0x36
        /*0166*/ 	.short	(.L_46 - .L_45)
.L_45:
        /*0168*/ 	.word	0x00000008
.L_46:


//--------------------- .nv.callgraph             --------------------------
	.section	.nv.callgraph,"",@"SHT_CUDA_CALLGRAPH"
	.align	4
	.sectionentsize	8
	.align		4
        /*0000*/ 	.word	0x00000000
	.align		4
        /*0004*/ 	.word	0xffffffff
	.align		4
        /*0008*/ 	.word	0x00000000
	.align		4
        /*000c*/ 	.word	0xfffffffe
	.align		4
        /*0010*/ 	.word	0x00000000
	.align		4
        /*0014*/ 	.word	0xfffffffd
	.align		4
        /*0018*/ 	.word	0x00000000
	.align		4
        /*001c*/ 	.word	0xfffffffc


//--------------------- .nv.constant4             --------------------------
	.section	.nv.constant4,"a",@progbits
	.align	8
	.align		8
.nv.constant4:
        /*0000*/ 	.dword	_$_str


//--------------------- .text.triton_per_fused_add_max_pool2d_with_indices_native_layer_norm_native_layer_norm_backward_17 --------------------------
	.section	.text.triton_per_fused_add_max_pool2d_with_indices_native_layer_norm_native_layer_norm_backward_17,"ax",@progbits
	.sectionflags	@"SHF_BARRIERS=1"
	.align	128
        .global         triton_per_fused_add_max_pool2d_with_indices_native_layer_norm_native_layer_norm_backward_17
        .type           triton_per_fused_add_max_pool2d_with_indices_native_layer_norm_native_layer_norm_backward_17,@function
        .size           triton_per_fused_add_max_pool2d_with_indices_native_layer_norm_native_layer_norm_backward_17,(.L_x_1 - triton_per_fused_add_max_pool2d_with_indices_native_layer_norm_native_layer_norm_backward_17)
        .other          triton_per_fused_add_max_pool2d_with_indices_native_layer_norm_native_layer_norm_backward_17,@"STO_CUDA_ENTRY STV_DEFAULT"
triton_per_fused_add_max_pool2d_with_indices_native_layer_norm_native_layer_norm_backward_17:
.text.triton_per_fused_add_max_pool2d_with_indices_native_layer_norm_native_layer_norm_backward_17:
[----:B------:R-:W0:Y:S01]  /*0000*/  LDC R1, c[0x0][0x28] ;  /* 0x00000a00ff017b82 */ /* 0x000e220000000800 */
[----:B------:R-:W1:Y:S07]  /*0010*/  S2R R3, SR_CTAID.X ;  /* 0x0000000000037919 */ /* 0x000e6e0000002500 */
[----:B------:R-:W2:Y:S01]  /*0020*/  LDC.64 R24, c[0x0][0x210] ;  /* 0x00008400ff187b82 */ /* 0x000ea20000000a00 */
[----:B------:R-:W-:Y:S02]  /*0030*/  CS2R R4, SRZ ;  /* 0x0000000000047805 */ /* 0x000fe4000001ff00 */
[----:B------:R-:W-:Y:S01]  /*0040*/  CS2R R6, SRZ ;  /* 0x0000000000067805 */ /* 0x000fe2000001ff00 */
[----:B------:R-:W3:Y:S01]  /*0050*/  S2R R16, SR_TID.X ;  /* 0x0000000000107919 */ /* 0x000ee20000002100 */
[----:B------:R-:W-:-:S02]  /*0060*/  CS2R R12, SRZ ;  /* 0x00000000000c7805 */ /* 0x000fc4000001ff00 */
[----:B------:R-:W-:Y:S01]  /*0070*/  CS2R R14, SRZ ;  /* 0x00000000000e7805 */ /* 0x000fe2000001ff00 */
[----:B------:R-:W-:Y:S01]  /*0080*/  ULDC.64 UR6, c[0x0][0x208] ;  /* 0x0000820000067ab9 */ /* 0x000fe20000000a00 */
[----:B-1----:R-:W-:Y:S02]  /*0090*/  SHF.R.S32.HI R18, RZ, 0x1f, R3 ;  /* 0x0000001fff127819 */ /* 0x002fe40000011403 */
[----:B------:R-:W-:Y:S02]  /*00a0*/  ISETP.GE.AND P0, PT, R3, 0x100, PT ;  /* 0x000001000300780c */ /* 0x000fe40003f06270 */
[----:B------:R-:W-:Y:S01]  /*00b0*/  LEA.HI R17, R18, R3, RZ, 0x3 ;  /* 0x0000000312117211 */ /* 0x000fe200078f18ff */
[----:B---3--:R-:W-:-:S03]  /*00c0*/  IMAD.SHL.U32 R16, R16, 0x4, RZ ;  /* 0x0000000410107824 */ /* 0x008fc600078e00ff */
[----:B------:R-:W-:Y:S02]  /*00d0*/  LOP3.LUT R28, R17, 0xfffffff8, RZ, 0xc0, !PT ;  /* 0xfffffff8111c7812 */ /* 0x000fe400078ec0ff */
[----:B------:R-:W-:Y:S02]  /*00e0*/  SHF.R.S32.HI R17, RZ, 0x3, R17 ;  /* 0x00000003ff117819 */ /* 0x000fe40000011411 */
[----:B------:R-:W-:Y:S01]  /*00f0*/  LOP3.LUT R16, R16, 0xfc, RZ, 0xc0, !PT ;  /* 0x000000fc10107812 */ /* 0x000fe200078ec0ff */
[----:B------:R-:W-:-:S03]  /*0100*/  IMAD.IADD R28, R3, 0x1, -R28 ;  /* 0x00000001031c7824 */ /* 0x000fc600078e0a1c */
[----:B------:R-:W-:Y:S01]  /*0110*/  ISETP.LT.U32.AND P0, PT, R16, 0xc0, !P0 ;  /* 0x000000c01000780c */ /* 0x000fe20004701070 */
[----:B------:R-:W-:-:S04]  /*0120*/  IMAD R19, R17, 0x10, R28 ;  /* 0x0000001011137824 */ /* 0x000fc800078e021c */
[----:B------:R-:W-:-:S04]  /*0130*/  IMAD R19, R19, 0x180, R16 ;  /* 0x0000018013137824 */ /* 0x000fc800078e0210 */
[C---:B------:R-:W-:Y:S02]  /*0140*/  VIADD R27, R19.reuse, 0xc0 ;  /* 0x000000c0131b7836 */ /* 0x040fe40000000000 */
[----:B--2---:R-:W-:-:S04]  /*0150*/  IMAD.WIDE R20, R19, 0x4, R24 ;  /* 0x0000000413147825 */ /* 0x004fc800078e0218 */
[--C-:B------:R-:W-:Y:S01]  /*0160*/  IMAD.WIDE R26, R27, 0x4, R24.reuse ;  /* 0x000000041b1a7825 */ /* 0x100fe200078e0218 */
[----:B------:R-:W2:Y:S04]  /*0170*/  @P0 LDG.E.128 R4, desc[UR6][R20.64] ;  /* 0x0000000614040981 */ /* 0x000ea8000c1e1d00 */
[----:B------:R1:W3:Y:S01]  /*0180*/  @P0 LDG.E.128 R12, desc[UR6][R26.64] ;  /* 0x000000061a0c0981 */ /* 0x0002e2000c1e1d00 */
[----:B------:R-:W-:Y:S01]  /*0190*/  VIADD R31, R19, 0xc00 ;  /* 0x00000c00131f7836 */ /* 0x000fe20000000000 */
[----:B------:R-:W-:Y:S02]  /*01a0*/  CS2R R8, SRZ ;  /* 0x0000000000087805 */ /* 0x000fe4000001ff00 */
[----:B------:R-:W-:Y:S01]  /*01b0*/  CS2R R10, SRZ ;  /* 0x00000000000a7805 */ /* 0x000fe2000001ff00 */
[----:B------:R-:W-:-:S05]  /*01c0*/  IMAD.WIDE R30, R31, 0x4, R24 ;  /* 0x000000041f1e7825 */ /* 0x000fca00078e0218 */
[----:B------:R-:W4:Y:S01]  /*01d0*/  @P0 LDG.E.128 R8, desc[UR6][R30.64] ;  /* 0x000000061e080981 */ /* 0x000f22000c1e1d00 */
[----:B------:R-:W-:-:S04]  /*01e0*/  VIADD R19, R19, 0xcc0 ;  /* 0x00000cc013137836 */ /* 0x000fc80000000000 */
[----:B------:R-:W-:Y:S01]  /*01f0*/  IMAD.WIDE R24, R19, 0x4, R24 ;  /* 0x0000000413187825 */ /* 0x000fe200078e0218 */
[----:B--2---:R-:W-:Y:S02]  /*0200*/  SEL R22, R7, RZ, P0 ;  /* 0x000000ff07167207 */ /* 0x004fe40000000000 */
[----:B-1----:R-:W-:Y:S02]  /*0210*/  SEL R27, R6, RZ, P0 ;  /* 0x000000ff061b7207 */ /* 0x002fe40000000000 */
[----:B---3--:R-:W-:Y:S02]  /*0220*/  SEL R23, R15, RZ, P0 ;  /* 0x000000ff0f177207 */ /* 0x008fe40000000000 */
[----:B------:R-:W-:Y:S02]  /*0230*/  SEL R14, R14, RZ, P0 ;  /* 0x000000ff0e0e7207 */ /* 0x000fe40000000000 */
[----:B------:R-:W-:Y:S02]  /*0240*/  FSETP.GT.AND P2, PT, R23, R22, PT ;  /* 0x000000161700720b */ /* 0x000fe40003f44000 */
[----:B------:R-:W-:-:S02]  /*0250*/  SEL R20, R5, RZ, P0 ;  /* 0x000000ff05147207 */ /* 0x000fc40000000000 */
[----:B------:R-:W-:Y:S02]  /*0260*/  SEL R13, R13, RZ, P0 ;  /* 0x000000ff0d0d7207 */ /* 0x000fe40000000000 */
[----:B------:R-:W-:Y:S02]  /*0270*/  FSETP.GT.AND P5, PT, R14, R27, PT ;  /* 0x0000001b0e00720b */ /* 0x000fe40003fa4000 */
[----:B------:R-:W-:Y:S02]  /*0280*/  FSETP.GT.AND P4, PT, R13, R20, PT ;  /* 0x000000140d00720b */ /* 0x000fe40003f84000 */
[----:B------:R-:W-:Y:S02]  /*0290*/  SEL R21, R4, RZ, P0 ;  /* 0x000000ff04157207 */ /* 0x000fe40000000000 */
[----:B------:R-:W-:Y:S02]  /*02a0*/  SEL R12, R12, RZ, P0 ;  /* 0x000000ff0c0c7207 */ /* 0x000fe40000000000 */
[----:B------:R-:W-:-:S02]  /*02b0*/  FSETP.NAN.AND P1, PT, R23, R23, PT ;  /* 0x000000171700720b */ /* 0x000fc40003f28000 */
[----:B------:R-:W-:Y:S02]  /*02c0*/  FSETP.GT.AND P3, PT, R12, R21, PT ;  /* 0x000000150c00720b */ /* 0x000fe40003f64000 */
[----:B------:R-:W-:Y:S02]  /*02d0*/  @!P2 SEL R23, R23, R22, P1 ;  /* 0x000000161717a207 */ /* 0x000fe40000800000 */
[----:B------:R-:W-:Y:S02]  /*02e0*/  P2R R7, PR, RZ, 0x4 ;  /* 0x00000004ff077803 */ /* 0x000fe40000000000 */
[----:B------:R-:W-:Y:S02]  /*02f0*/  FSETP.NAN.AND P1, PT, R14, R14, PT ;  /* 0x0000000e0e00720b */ /* 0x000fe40003f28000 */
[----:B------:R-:W-:Y:S02]  /*0300*/  FSETP.NAN.AND P2, PT, R13, R13, PT ;  /* 0x0000000d0d00720b */ /* 0x000fe40003f48000 */
[----:B----4-:R-:W-:-:S02]  /*0310*/  SEL R15, R8, RZ, P0 ;  /* 0x000000ff080f7207 */ /* 0x010fc40000000000 */
[----:B------:R-:W-:Y:S02]  /*0320*/  @!P5 SEL R14, R14, R27, P1 ;  /* 0x0000001b0e0ed207 */ /* 0x000fe40000800000 */
[----:B------:R-:W-:Y:S02]  /*0330*/  @!P4 SEL R13, R13, R20, P2 ;  /* 0x000000140d0dc207 */ /* 0x000fe40001000000 */
[----:B------:R-:W-:Y:S02]  /*0340*/  FSETP.NAN.AND P1, PT, R15, R15, PT ;  /* 0x0000000f0f00720b */ /* 0x000fe40003f28000 */
[C---:B------:R-:W-:Y:S02]  /*0350*/  FSETP.NAN.AND P2, PT, R12.reuse, R12, PT ;  /* 0x0000000c0c00720b */ /* 0x040fe40003f48000 */
[----:B------:R-:W-:Y:S02]  /*0360*/  P2R R4, PR, RZ, 0x8 ;  /* 0x00000008ff047803 */ /* 0x000fe40000000000 */
[----:B------:R-:W-:-:S02]  /*0370*/  @!P3 SEL R12, R12, R21, P2 ;  /* 0x000000150c0cb207 */ /* 0x000fc40001000000 */
[----:B------:R-:W-:Y:S02]  /*0380*/  SEL R26, R9, RZ, P0 ;  /* 0x000000ff091a7207 */ /* 0x000fe40000000000 */
[----:B------:R-:W-:Y:S02]  /*0390*/  CS2R R8, SRZ ;  /* 0x0000000000087805 */ /* 0x000fe4000001ff00 */
[----:B------:R-:W-:Y:S02]  /*03a0*/  FSETP.GEU.AND P3, PT, R12, R15, PT ;  /* 0x0000000f0c00720b */ /* 0x000fe40003f6e000 */
[----:B------:R-:W-:Y:S02]  /*03b0*/  FSETP.GEU.AND P2, PT, R13, R26, PT ;  /* 0x0000001a0d00720b */ /* 0x000fe40003f4e000 */
[----:B------:R-:W-:Y:S02]  /*03c0*/  @!P1 SEL R15, R15, R12, !P3 ;  /* 0x0000000c0f0f9207 */ /* 0x000fe40005800000 */
[----:B------:R-:W-:-:S02]  /*03d0*/  FSETP.NAN.AND P1, PT, R26, R26, PT ;  /* 0x0000001a1a00720b */ /* 0x000fc40003f28000 */
[----:B------:R-:W-:Y:S02]  /*03e0*/  SEL R12, R11, RZ, P0 ;  /* 0x000000ff0b0c7207 */ /* 0x000fe40000000000 */
[----:B------:R-:W-:Y:S02]  /*03f0*/  P2R R20, PR, RZ, 0x4 ;  /* 0x00000004ff147803 */ /* 0x000fe40000000000 */
[----:B------:R-:W-:Y:S02]  /*0400*/  P2R R21, PR, RZ, 0x8 ;  /* 0x00000008ff157803 */ /* 0x000fe40000000000 */
[----:B------:R-:W-:Y:S02]  /*0410*/  P2R R6, PR, RZ, 0x10 ;  /* 0x00000010ff067803 */ /* 0x000fe40000000000 */
[----:B------:R-:W-:-:S03]  /*0420*/  P2R R5, PR, RZ, 0x20 ;  /* 0x00000020ff057803 */ /* 0x000fc60000000000 */
[----:B------:R-:W-:Y:S02]  /*0430*/  @!P1 SEL R26, R26, R13, !P2 ;  /* 0x0000000d1a1a9207 */ /* 0x000fe40005000000 */
[----:B------:R-:W-:Y:S02]  /*0440*/  SEL R13, R10, RZ, P0 ;  /* 0x000000ff0a0d7207 */ /* 0x000fe40000000000 */
[----:B------:R-:W-:Y:S02]  /*0450*/  CS2R R10, SRZ ;  /* 0x00000000000a7805 */ /* 0x000fe4000001ff00 */
[-C--:B------:R-:W-:Y:S02]  /*0460*/  FSETP.NAN.AND P1, PT, R13, R13.reuse, PT ;  /* 0x0000000d0d00720b */ /* 0x080fe40003f28000 */
[----:B------:R-:W-:Y:S02]  /*0470*/  FSETP.GEU.AND P2, PT, R14, R13, PT ;  /* 0x0000000d0e00720b */ /* 0x000fe40003f4e000 */
[----:B------:R-:W2:Y:S02]  /*0480*/  @P0 LDG.E.128 R8, desc[UR6][R24.64] ;  /* 0x0000000618080981 */ /* 0x000ea4000c1e1d00 */
[----:B------:R-:W-:-:S07]  /*0490*/  P2R R22, PR, RZ, 0x4 ;  /* 0x00000004ff167803 */ /* 0x000fce0000000000 */
[----:B------:R-:W-:Y:S02]  /*04a0*/  @!P1 SEL R13, R13, R14, !P2 ;  /* 0x0000000e0d0d9207 */ /* 0x000fe40005000000 */
[-C--:B------:R-:W-:Y:S02]  /*04b0*/  FSETP.NAN.AND P2, PT, R12, R12.reuse, PT ;  /* 0x0000000c0c00720b */ /* 0x080fe40003f48000 */
[----:B------:R-:W-:-:S11]  /*04c0*/  FSETP.GEU.AND P1, PT, R23, R12, PT ;  /* 0x0000000c1700720b */ /* 0x000fd60003f2e000 */
[----:B------:R-:W-:Y:S02]  /*04d0*/  @!P2 SEL R12, R12, R23, !P1 ;  /* 0x000000170c0ca207 */ /* 0x000fe40004800000 */
[----:B------:R-:W-:Y:S01]  /*04e0*/  LEA.HI R18, R18, R3, RZ, 0x6 ;  /* 0x0000000312127211 */ /* 0x000fe200078f30ff */
[----:B------:R-:W1:Y:S01]  /*04f0*/  S2UR UR5, SR_CgaCtaId ;  /* 0x00000000000579c3 */ /* 0x000e620000008800 */
[----:B------:R-:W-:Y:S02]  /*0500*/  P2R R23, PR, RZ, 0x2 ;  /* 0x00000002ff177803 */ /* 0x000fe40000000000 */
[----:B--2---:R-:W-:Y:S02]  /*0510*/  SEL R30, R8, RZ, P0 ;  /* 0x000000ff081e7207 */ /* 0x004fe40000000000 */
[----:B------:R-:W-:-:S04]  /*0520*/  LEA.HI R8, R17, R17, RZ, 0x3 ;  /* 0x0000001111087211 */ /* 0x000fc800078f18ff */
[----:B------:R-:W-:-:S05]  /*0530*/  LOP3.LUT R8, R8, 0xfff8, RZ, 0xc0, !PT ;  /* 0x0000fff808087812 */ /* 0x000fca00078ec0ff */
[----:B------:R-:W-:Y:S01]  /*0540*/  IMAD.IADD R17, R17, 0x1, -R8 ;  /* 0x0000000111117824 */ /* 0x000fe200078e0a08 */
[----:B------:R-:W-:Y:S02]  /*0550*/  PRMT R8, R28, 0x8880, RZ ;  /* 0x000088801c087816 */ /* 0x000fe400000000ff */
[----:B------:R-:W-:Y:S02]  /*0560*/  SEL R31, R9, RZ, P0 ;  /* 0x000000ff091f7207 */ /* 0x000fe40000000000 */
[----:B------:R-:W-:Y:S02]  /*0570*/  PRMT R9, R17, 0x8880, RZ ;  /* 0x0000888011097816 */ /* 0x000fe400000000ff */
[----:B------:R-:W-:Y:S02]  /*0580*/  PRMT R8, R8, 0x7710, RZ ;  /* 0x0000771008087816 */ /* 0x000fe400000000ff */
[----:B------:R-:W-:Y:S02]  /*0590*/  FSETP.NAN.AND P3, PT, R31, R31, PT ;  /* 0x0000001f1f00720b */ /* 0x000fe40003f68000 */
[----:B------:R-:W-:-:S02]  /*05a0*/  PRMT R9, R9, 0x7710, RZ ;  /* 0x0000771009097816 */ /* 0x000fc400000000ff */
[----:B------:R-:W-:Y:S02]  /*05b0*/  SHF.R.U32.HI R8, RZ, 0xd, R8 ;  /* 0x0000000dff087819 */ /* 0x000fe40000011608 */
[----:B------:R-:W-:Y:S02]  /*05c0*/  SEL R32, R10, RZ, P0 ;  /* 0x000000ff0a207207 */ /* 0x000fe40000000000 */
[----:B------:R-:W-:Y:S02]  /*05d0*/  SHF.R.U32.HI R10, RZ, 0xd, R9 ;  /* 0x0000000dff0a7819 */ /* 0x000fe40000011609 */
[----:B------:R-:W-:Y:S02]  /*05e0*/  FSETP.NAN.AND P4, PT, R30, R30, PT ;  /* 0x0000001e1e00720b */ /* 0x000fe40003f88000 */
[----:B------:R-:W-:Y:S02]  /*05f0*/  LOP3.LUT R9, R8, 0x3, RZ, 0xc0, !PT ;  /* 0x0000000308097812 */ /* 0x000fe400078ec0ff */
[----:B------:R-:W-:-:S02]  /*0600*/  SEL R29, R11, RZ, P0 ;  /* 0x000000ff0b1d7207 */ /* 0x000fc40000000000 */
[----:B------:R-:W-:Y:S01]  /*0610*/  FSETP.GEU.AND P2, PT, R26, R31, PT ;  /* 0x0000001f1a00720b */ /* 0x000fe20003f4e000 */
[----:B------:R-:W-:Y:S01]  /*0620*/  IMAD.IADD R9, R28, 0x1, R9 ;  /* 0x000000011c097824 */ /* 0x000fe200078e0209 */
[----:B------:R-:W-:Y:S02]  /*0630*/  LOP3.LUT R10, R10, 0x3, RZ, 0xc0, !PT ;  /* 0x000000030a0a7812 */ /* 0x000fe400078ec0ff */
[----:B------:R-:W-:Y:S02]  /*0640*/  FSETP.NAN.AND P5, PT, R29, R29, PT ;  /* 0x0000001d1d00720b */ /* 0x000fe40003fa8000 */
[----:B------:R-:W-:Y:S01]  /*0650*/  @!P3 FSEL R31, R31, R26, !P2 ;  /* 0x0000001a1f1fb208 */ /* 0x000fe20005000000 */
[----:B------:R-:W-:Y:S01]  /*0660*/  IMAD.IADD R10, R17, 0x1, R10 ;  /* 0x00000001110a7824 */ /* 0x000fe200078e020a */
[----:B------:R-:W-:Y:S02]  /*0670*/  FSETP.GEU.AND P3, PT, R15, R30, PT ;  /* 0x0000001e0f00720b */ /* 0x000fe40003f6e000 */
[----:B------:R-:W-:-:S02]  /*0680*/  LOP3.LUT R8, R9, 0xfc, RZ, 0xc0, !PT ;  /* 0x000000fc09087812 */ /* 0x000fc400078ec0ff */
[----:B------:R-:W-:Y:S02]  /*0690*/  @!P4 FSEL R30, R30, R15, !P3 ;  /* 0x0000000f1e1ec208 */ /* 0x000fe40005800000 */
[----:B------:R-:W-:Y:S01]  /*06a0*/  FSETP.GEU.AND P4, PT, R12, R29, PT ;  /* 0x0000001d0c00720b */ /* 0x000fe20003f8e000 */
[----:B------:R-:W-:Y:S01]  /*06b0*/  IMAD.MOV R8, RZ, RZ, -R8 ;  /* 0x000000ffff087224 */ /* 0x000fe200078e0a08 */
[----:B------:R-:W-:Y:S02]  /*06c0*/  LOP3.LUT R11, R10, 0xfc, RZ, 0xc0, !PT ;  /* 0x000000fc0a0b7812 */ /* 0x000fe400078ec0ff */
[----:B------:R-:W-:-:S03]  /*06d0*/  @!P5 FSEL R29, R29, R12, !P4 ;  /* 0x0000000c1d1dd208 */ /* 0x000fc60006000000 */
[----:B------:R-:W-:Y:S01]  /*06e0*/  IMAD.MOV R12, RZ, RZ, -R11 ;  /* 0x000000ffff0c7224 */ /* 0x000fe200078e0a0b */
[----:B------:R-:W-:Y:S02]  /*06f0*/  PRMT R11, R8, 0x7710, RZ ;  /* 0x00007710080b7816 */ /* 0x000fe400000000ff */
[----:B------:R-:W-:Y:S02]  /*0700*/  PRMT R8, R9, 0x8880, RZ ;  /* 0x0000888009087816 */ /* 0x000fe400000000ff */
[----:B------:R-:W-:Y:S02]  /*0710*/  FSETP.NAN.AND P6, PT, R32, R32, PT ;  /* 0x000000202000720b */ /* 0x000fe40003fc8000 */
[----:B------:R-:W-:Y:S02]  /*0720*/  PRMT R10, R10, 0x8880, RZ ;  /* 0x000088800a0a7816 */ /* 0x000fe400000000ff */
[----:B------:R-:W-:Y:S01]  /*0730*/  PRMT R8, R8, 0x7710, RZ ;  /* 0x0000771008087816 */ /* 0x000fe200000000ff */
[----:B------:R-:W-:Y:S01]  /*0740*/  IMAD.IADD R28, R28, 0x1, R11 ;  /* 0x000000011c1c7824 */ /* 0x000fe200078e020b */
[----:B------:R-:W-:-:S02]  /*0750*/  PRMT R12, R12, 0x7710, RZ ;  /* 0x000077100c0c7816 */ /* 0x000fc400000000ff */
[----:B------:R-:W-:Y:S02]  /*0760*/  PRMT R11, R10, 0x7710, RZ ;  /* 0x000077100a0b7816 */ /* 0x000fe400000000ff */
[----:B------:R-:W-:Y:S01]  /*0770*/  SHF.R.U32.HI R10, RZ, 0x2, R8 ;  /* 0x00000002ff0a7819 */ /* 0x000fe20000011608 */
[----:B------:R-:W-:Y:S01]  /*0780*/  IMAD.IADD R17, R17, 0x1, R12 ;  /* 0x0000000111117824 */ /* 0x000fe200078e020c */
[----:B------:R-:W-:Y:S01]  /*0790*/  FSETP.GEU.AND P5, PT, R13, R32, PT ;  /* 0x000000200d00720b */ /* 0x000fe20003fae000 */
[----:B------:R-:W2:Y:S01]  /*07a0*/  LDC.64 R8, c[0x0][0x218] ;  /* 0x00008600ff087b82 */ /* 0x000ea20000000a00 */
[----:B------:R-:W-:Y:S02]  /*07b0*/  SHF.R.U32.HI R11, RZ, 0x2, R11 ;  /* 0x00000002ff0b7819 */ /* 0x000fe4000001160b */
[----:B------:R-:W-:Y:S02]  /*07c0*/  LOP3.LUT R10, R10, 0xffff, RZ, 0xc0, !PT ;  /* 0x0000ffff0a0a7812 */ /* 0x000fe400078ec0ff */
[----:B------:R-:W-:-:S02]  /*07d0*/  @!P6 FSEL R32, R32, R13, !P5 ;  /* 0x0000000d2020e208 */ /* 0x000fc40006800000 */
[----:B------:R-:W-:Y:S01]  /*07e0*/  LOP3.LUT R28, R28, 0xffff, RZ, 0xc0, !PT ;  /* 0x0000ffff1c1c7812 */ /* 0x000fe200078ec0ff */
[----:B------:R-:W3:Y:S01]  /*07f0*/  LDC.64 R12, c[0x0][0x220] ;  /* 0x00008800ff0c7b82 */ /* 0x000ee20000000a00 */
[----:B------:R-:W-:Y:S02]  /*0800*/  LOP3.LUT R11, R11, 0xffff, RZ, 0xc0, !PT ;  /* 0x0000ffff0b0b7812 */ /* 0x000fe400078ec0ff */
[----:B------:R-:W-:Y:S02]  /*0810*/  LOP3.LUT R17, R17, 0xffff, RZ, 0xc0, !PT ;  /* 0x0000ffff11117812 */ /* 0x000fe400078ec0ff */
[----:B------:R-:W-:Y:S02]  /*0820*/  PRMT R19, R10, 0x8880, RZ ;  /* 0x000088800a137816 */ /* 0x000fe400000000ff */
[----:B------:R-:W-:Y:S02]  /*0830*/  PRMT R15, R28, 0x8880, RZ ;  /* 0x000088801c0f7816 */ /* 0x000fe400000000ff */
[----:B------:R-:W-:-:S02]  /*0840*/  PRMT R10, R11, 0x8880, RZ ;  /* 0x000088800b0a7816 */ /* 0x000fc400000000ff */
[----:B------:R-:W-:Y:S01]  /*0850*/  PRMT R14, R17, 0x8880, RZ ;  /* 0x00008880110e7816 */ /* 0x000fe200000000ff */
[----:B------:R-:W-:Y:S01]  /*0860*/  IMAD.MOV.U32 R17, RZ, RZ, R19 ;  /* 0x000000ffff117224 */ /* 0x000fe200078e0013 */
[----:B------:R-:W-:-:S03]  /*0870*/  SHF.R.U32.HI R11, RZ, 0x6, R18 ;  /* 0x00000006ff0b7819 */ /* 0x000fc60000011612 */
[----:B------:R-:W-:Y:S02]  /*0880*/  IMAD R10, R10, 0x2, R17 ;  /* 0x000000020a0a7824 */ /* 0x000fe400078e0211 */
[----:B------:R-:W-:Y:S02]  /*0890*/  IMAD R14, R14, 0x4, R15 ;  /* 0x000000040e0e7824 */ /* 0x000fe400078e020f */
[----:B------:R-:W-:Y:S02]  /*08a0*/  IMAD R11, R11, 0x3000, R16 ;  /* 0x000030000b0b7824 */ /* 0x000fe400078e0210 */
[----:B------:R-:W-:Y:S02]  /*08b0*/  IMAD R10, R10, 0xc00, RZ ;  /* 0x00000c000a0a7824 */ /* 0x000fe400078e02ff */
[----:B------:R-:W-:Y:S01]  /*08c0*/  IMAD R14, R14, 0xc0, RZ ;  /* 0x000000c00e0e7824 */ /* 0x000fe200078e02ff */
[----:B------:R-:W-:-:S04]  /*08d0*/  ISETP.GE.U32.AND P6, PT, R16, 0xc0, PT ;  /* 0x000000c01000780c */ /* 0x000fc80003fc6070 */
[----:B------:R-:W-:Y:S01]  /*08e0*/  IADD3 R11, R11, R14, R10 ;  /* 0x0000000e0b0b7210 */ /* 0x000fe20007ffe00a */
[----:B---3--:R-:W-:Y:S01]  /*08f0*/  IMAD.WIDE.U32 R34, R16, 0x4, R12 ;  /* 0x0000000410227825 */ /* 0x008fe200078e000c */
[----:B------:R-:W-:Y:S02]  /*0900*/  CS2R R12, SRZ ;  /* 0x00000000000c7805 */ /* 0x000fe4000001ff00 */
[----:B------:R-:W-:Y:S01]  /*0910*/  CS2R R14, SRZ ;  /* 0x00000000000e7805 */ /* 0x000fe2000001ff00 */
[----:B--2---:R-:W-:Y:S01]  /*0920*/  IMAD.WIDE R18, R11, 0x4, R8 ;  /* 0x000000040b127825 */ /* 0x004fe200078e0208 */
[----:B------:R-:W-:Y:S02]  /*0930*/  CS2R R8, SRZ ;  /* 0x0000000000087805 */ /* 0x000fe4000001ff00 */
[----:B------:R-:W-:Y:S02]  /*0940*/  CS2R R10, SRZ ;  /* 0x00000000000a7805 */ /* 0x000fe4000001ff00 */
[----:B------:R-:W2:Y:S04]  /*0950*/  @P0 LDG.E.128 R12, desc[UR6][R18.64] ;  /* 0x00000006120c0981 */ /* 0x000ea8000c1e1d00 */
[----:B------:R-:W3:Y:S01]  /*0960*/  @!P6 LDG.E.EL.128 R8, desc[UR6][R34.64] ;  /* 0x000000062208e981 */ /* 0x000ee2000c2e1d00 */
[----:B------:R-:W-:-:S02]  /*0970*/  UMOV UR4, 0x400 ;  /* 0x0000040000047882 */ /* 0x000fc40000000000 */
[----:B-1----:R-:W-:Y:S01]  /*0980*/  UPRMT UR4, UR5, 0x654, UR4 ;  /* 0x0000065405047896 */ /* 0x002fe20008000004 */
[----:B------:R-:W-:Y:S02]  /*0990*/  P2R R25, PR, RZ, 0x8 ;  /* 0x00000008ff197803 */ /* 0x000fe40000000000 */
[----:B--2---:R-:W-:Y:S02]  /*09a0*/  SEL R12, R12, RZ, P0 ;  /* 0x000000ff0c0c7207 */ /* 0x004fe40000000000 */
[----:B---3--:R-:W-:Y:S02]  /*09b0*/  SEL R17, R8, RZ, !P6 ;  /* 0x000000ff08117207 */ /* 0x008fe40007000000 */
[----:B------:R-:W-:Y:S02]  /*09c0*/  SEL R9, R9, RZ, !P6 ;  /* 0x000000ff09097207 */ /* 0x000fe40007000000 */
[----:B------:R-:W-:Y:S02]  /*09d0*/  SEL R8, R13, RZ, P0 ;  /* 0x000000ff0d087207 */ /* 0x000fe40000000000 */
[----:B------:R-:W-:-:S02]  /*09e0*/  SEL R10, R10, RZ, !P6 ;  /* 0x000000ff0a0a7207 */ /* 0x000fc40007000000 */
[----:B------:R-:W-:Y:S01]  /*09f0*/  SEL R13, R14, RZ, P0 ;  /* 0x000000ff0e0d7207 */ /* 0x000fe20000000000 */
[----:B------:R-:W-:Y:S01]  /*0a00*/  FADD R8, R8, R9 ;  /* 0x0000000908087221 */ /* 0x000fe20000000000 */
[----:B------:R-:W-:Y:S01]  /*0a10*/  SEL R33, R11, RZ, !P6 ;  /* 0x000000ff0b217207 */ /* 0x000fe20007000000 */
[----:B------:R-:W-:Y:S01]  /*0a20*/  FADD R11, R12, R17 ;  /* 0x000000110c0b7221 */ /* 0x000fe20000000000 */
[----:B------:R-:W-:Y:S01]  /*0a30*/  SEL R12, R15, RZ, P0 ;  /* 0x000000ff0f0c7207 */ /* 0x000fe20000000000 */
[----:B------:R-:W-:Y:S01]  /*0a40*/  FADD R13, R13, R10 ;  /* 0x0000000a0d0d7221 */ /* 0x000fe20000000000 */
[----:B------:R-:W-:Y:S01]  /*0a50*/  FADD R9, R31, R8 ;  /* 0x000000081f097221 */ /* 0x000fe20000000000 */
[----:B------:R-:W-:Y:S02]  /*0a60*/  FADD R8, R30, R11 ;  /* 0x0000000b1e087221 */ /* 0x000fe40000000000 */
[----:B------:R-:W-:Y:S01]  /*0a70*/  FADD R12, R12, R33 ;  /* 0x000000210c0c7221 */ /* 0x000fe20000000000 */
[----:B------:R-:W-:Y:S01]  /*0a80*/  FADD R10, R32, R13 ;  /* 0x0000000d200a7221 */ /* 0x000fe20000000000 */
[----:B------:R-:W-:Y:S01]  /*0a90*/  FADD R13, R9, R8 ;  /* 0x00000008090d7221 */ /* 0x000fe20000000000 */
[----:B------:R-:W1:Y:S01]  /*0aa0*/  LDC.64 R30, c[0x0][0x230] ;  /* 0x00008c00ff1e7b82 */ /* 0x000e620000000a00 */
[----:B------:R-:W-:-:S02]  /*0ab0*/  FADD R11, R29, R12 ;  /* 0x0000000c1d0b7221 */ /* 0x000fc40000000000 */
[----:B------:R-:W-:-:S04]  /*0ac0*/  FADD R12, R10, R13 ;  /* 0x0000000d0a0c7221 */ /* 0x000fc80000000000 */
[----:B------:R-:W-:Y:S01]  /*0ad0*/  FADD R12, R11, R12 ;  /* 0x0000000c0b0c7221 */ /* 0x000fe20000000000 */
[----:B------:R-:W2:Y:S01]  /*0ae0*/  S2R R32, SR_TID.X ;  /* 0x0000000000207919 */ /* 0x000ea20000002100 */
[----:B------:R-:W3:Y:S03]  /*0af0*/  LDC.64 R28, c[0x0][0x228] ;  /* 0x00008a00ff1c7b82 */ /* 0x000ee60000000a00 */
[----:B------:R-:W-:-:S05]  /*0b00*/  FSEL R12, R12, RZ, P0 ;  /* 0x000000ff0c0c7208 */ /* 0x000fca0000000000 */
[----:B------:R-:W4:Y:S02]  /*0b10*/  SHFL.BFLY PT, R13, R12, 0x10, 0x1f ;  /* 0x0e001f000c0d7f89 */ /* 0x000f2400000e0000 */
[----:B----4-:R-:W-:-:S05]  /*0b20*/  FADD R13, R12, R13 ;  /* 0x0000000d0c0d7221 */ /* 0x010fca0000000000 */
[----:B------:R-:W4:Y:S02]  /*0b30*/  SHFL.BFLY PT, R14, R13, 0x8, 0x1f ;  /* 0x0d001f000d0e7f89 */ /* 0x000f2400000e0000 */
[----:B----4-:R-:W-:-:S05]  /*0b40*/  FADD R14, R13, R14 ;  /* 0x0000000e0d0e7221 */ /* 0x010fca0000000000 */
[----:B------:R-:W4:Y:S02]  /*0b50*/  SHFL.BFLY PT, R15, R14, 0x4, 0x1f ;  /* 0x0c801f000e0f7f89 */ /* 0x000f2400000e0000 */
[----:B----4-:R-:W-:-:S05]  /*0b60*/  FADD R15, R14, R15 ;  /* 0x0000000f0e0f7221 */ /* 0x010fca0000000000 */
[----:B------:R-:W4:Y:S02]  /*0b70*/  SHFL.BFLY PT, R18, R15, 0x2, 0x1f ;  /* 0x0c401f000f127f89 */ /* 0x000f2400000e0000 */
[----:B----4-:R-:W-:-:S05]  /*0b80*/  FADD R33, R15, R18 ;  /* 0x000000120f217221 */ /* 0x010fca0000000000 */
[----:B------:R-:W4:Y:S01]  /*0b90*/  SHFL.BFLY PT, R34, R33, 0x1, 0x1f ;  /* 0x0c201f0021227f89 */ /* 0x000f2200000e0000 */
[----:B--2---:R-:W-:Y:S01]  /*0ba0*/  LOP3.LUT P1, RZ, R32, 0x1f, RZ, 0xc0, !PT ;  /* 0x0000001f20ff7812 */ /* 0x004fe2000782c0ff */
[C---:B---3--:R-:W-:Y:S01]  /*0bb0*/  IMAD.WIDE.U32 R28, R16.reuse, 0x4, R28 ;  /* 0x00000004101c7825 */ /* 0x048fe200078e001c */
[----:B------:R-:W-:Y:S02]  /*0bc0*/  CS2R R12, SRZ ;  /* 0x00000000000c7805 */ /* 0x000fe4000001ff00 */
[----:B------:R-:W-:Y:S02]  /*0bd0*/  CS2R R14, SRZ ;  /* 0x00000000000e7805 */ /* 0x000fe4000001ff00 */
[----:B------:R-:W-:Y:S01]  /*0be0*/  CS2R R18, SRZ ;  /* 0x0000000000127805 */ /* 0x000fe2000001ff00 */
[----:B-1----:R-:W-:Y:S01]  /*0bf0*/  IMAD.WIDE.U32 R30, R16, 0x4, R30 ;  /* 0x00000004101e7825 */ /* 0x002fe200078e001e */
[----:B------:R-:W-:Y:S02]  /*0c00*/  CS2R R16, SRZ ;  /* 0x0000000000107805 */ /* 0x000fe4000001ff00 */
[----:B------:R1:W2:Y:S04]  /*0c10*/  @!P6 LDG.E.EL.128 R12, desc[UR6][R28.64] ;  /* 0x000000061c0ce981 */ /* 0x0002a8000c2e1d00 */
[----:B------:R3:W5:Y:S01]  /*0c20*/  @!P6 LDG.E.EL.128 R16, desc[UR6][R30.64] ;  /* 0x000000061e10e981 */ /* 0x000762000c2e1d00 */
[----:B----4-:R-:W-:Y:S01]  /*0c30*/  FADD R36, R33, R34 ;  /* 0x0000002221247221 */ /* 0x010fe20000000000 */
[----:B------:R-:W-:-:S04]  /*0c40*/  SHF.R.U32.HI R33, RZ, 0x3, R32 ;  /* 0x00000003ff217819 */ /* 0x000fc80000011620 */
[----:B------:R-:W-:-:S05]  /*0c50*/  LOP3.LUT R33, R33, 0x4, RZ, 0xc0, !PT ;  /* 0x0000000421217812 */ /* 0x000fca00078ec0ff */
[----:B------:R-:W-:Y:S01]  /*0c60*/  @!P1 STS [R33+UR4], R36 ;  /* 0x0000002421009988 */ /* 0x000fe20008000804 */
[----:B-1----:R-:W-:Y:S01]  /*0c70*/  P2R R28, PR, RZ, 0x40 ;  /* 0x00000040ff1c7803 */ /* 0x002fe20000000000 */
[----:B------:R-:W-:Y:S01]  /*0c80*/  BAR.SYNC.DEFER_BLOCKING 0x0 ;  /* 0x0000000000007b1d */ /* 0x000fe20000010000 */
[C---:B------:R-:W-:Y:S01]  /*0c90*/  ISETP.GE.AND P6, PT, R32.reuse, 0x2, PT ;  /* 0x000000022000780c */ /* 0x040fe20003fc6270 */
[----:B------:R-:W-:-:S12]  /*0ca0*/  IMAD.SHL.U32 R34, R32, 0x4, RZ ;  /* 0x0000000420227824 */ /* 0x000fd800078e00ff */
[----:B------:R-:W1:Y:S01]  /*0cb0*/  @!P6 LDS R0, [R34+UR4] ;  /* 0x000000042200e984 */ /* 0x000e620008000800 */
[----:B------:R-:W-:-:S04]  /*0cc0*/  LOP3.LUT R35, R32, 0x1, RZ, 0xc0, !PT ;  /* 0x0000000120237812 */ /* 0x000fc800078ec0ff */
[----:B------:R-:W-:-:S04]  /*0cd0*/  ISETP.NE.U32.AND P1, PT, R35, 0x1, PT ;  /* 0x000000012300780c */ /* 0x000fc80003f25070 */
[----:B------:R-:W-:Y:S01]  /*0ce0*/  ISETP.LT.AND P3, PT, R32, 0x2, P1 ;  /* 0x000000022000780c */ /* 0x000fe20000f61270 */
[----:B-1----:R-:W1:Y:S02]  /*0cf0*/  SHFL.BFLY PT, R29, R0, 0x1, 0x1f ;  /* 0x0c201f00001d7f89 */ /* 0x002e6400000e0000 */
[----:B-1----:R-:W-:-:S10]  /*0d00*/  FADD R29, R0, R29 ;  /* 0x0000001d001d7221 */ /* 0x002fd40000000000 */
[----:B------:R-:W-:Y:S01]  /*0d10*/  @P3 STS [R34+UR4], R29 ;  /* 0x0000001d22003988 */ /* 0x000fe20008000804 */
[----:B------:R-:W-:Y:S01]  /*0d20*/  P2R R24, PR, RZ, 0x4 ;  /* 0x00000004ff187803 */ /* 0x000fe20000000000 */
[----:B------:R-:W-:Y:S01]  /*0d30*/  BAR.SYNC.DEFER_BLOCKING 0x0 ;  /* 0x0000000000007b1d */ /* 0x000fe20000010000 */
[----:B------:R-:W-:-:S05]  /*0d40*/  ISETP.NE.AND P2, PT, R4, RZ, PT ;  /* 0x000000ff0400720c */ /* 0x000fca0003f45270 */
[----:B------:R-:W1:Y:S01]  /*0d50*/  LDS R4, [UR4] ;  /* 0x00000004ff047984 */ /* 0x000e620008000800 */
[----:B------:R-:W-:Y:S01]  /*0d60*/  P2R R27, PR, RZ, 0x20 ;  /* 0x00000020ff1b7803 */ /* 0x000fe20000000000 */
[----:B------:R-:W-:Y:S01]  /*0d70*/  BAR.SYNC.DEFER_BLOCKING 0x0 ;  /* 0x0000000000007b1d */ /* 0x000fe20000010000 */
[----:B------:R-:W-:Y:S02]  /*0d80*/  ISETP.NE.AND P5, PT, R5, RZ, PT ;  /* 0x000000ff0500720c */ /* 0x000fe40003fa5270 */
[----:B------:R-:W-:Y:S02]  /*0d90*/  ISETP.NE.AND P1, PT, R22, RZ, PT ;  /* 0x000000ff1600720c */ /* 0x000fe40003f25270 */
[----:B------:R-:W-:Y:S02]  /*0da0*/  P2R R26, PR, RZ, 0x10 ;  /* 0x00000010ff1a7803 */ /* 0x000fe40000000000 */
[----:B------:R-:W-:Y:S01]  /*0db0*/  ISETP.NE.AND P4, PT, R7, RZ, PT ;  /* 0x000000ff0700720c */ /* 0x000fe20003f85270 */
[C---:B-1----:R-:W-:Y:S01]  /*0dc0*/  FFMA R5, R4.reuse, -0.0052083334885537624359, R9 ;  /* 0xbbaaaaab04057823 */ /* 0x042fe20000000009 */
[----:B---3--:R-:W-:-:S03]  /*0dd0*/  FFMA R31, R4, -0.0052083334885537624359, R8 ;  /* 0xbbaaaaab041f7823 */ /* 0x008fc60000000008 */
[----:B------:R-:W-:Y:S01]  /*0de0*/  FMUL R22, R5, R5 ;  /* 0x0000000505167220 */ /* 0x000fe20000400000 */
[----:B------:R-:W-:-:S03]  /*0df0*/  FFMA R0, R4, -0.0052083334885537624359, R10 ;  /* 0xbbaaaaab04007823 */ /* 0x000fc6000000000a */
[----:B------:R-:W-:Y:S01]  /*0e00*/  FFMA R35, R31, R31, R22 ;  /* 0x0000001f1f237223 */ /* 0x000fe20000000016 */
[----:B------:R-:W-:-:S03]  /*0e10*/  FFMA R7, R4, -0.0052083334885537624359, R11 ;  /* 0xbbaaaaab04077823 */ /* 0x000fc6000000000b */
[----:B------:R-:W-:-:S04]  /*0e20*/  FFMA R4, R0, R0, R35 ;  /* 0x0000000000047223 */ /* 0x000fc80000000023 */
[----:B------:R-:W-:-:S05]  /*0e30*/  FFMA R4, R7, R7, R4 ;  /* 0x0000000707047223 */ /* 0x000fca0000000004 */
[----:B------:R-:W-:-:S05]  /*0e40*/  FSEL R4, R4, RZ, P0 ;  /* 0x000000ff04047208 */ /* 0x000fca0000000000 */
[----:B------:R-:W1:Y:S02]  /*0e50*/  SHFL.BFLY PT, R29, R4, 0x10, 0x1f ;  /* 0x0e001f00041d7f89 */ /* 0x000e6400000e0000 */
[----:B-1----:R-:W-:-:S05]  /*0e60*/  FADD R29, R4, R29 ;  /* 0x0000001d041d7221 */ /* 0x002fca0000000000 */
[----:B------:R-:W1:Y:S02]  /*0e70*/  SHFL.BFLY PT, R22, R29, 0x8, 0x1f ;  /* 0x0d001f001d167f89 */ /* 0x000e6400000e0000 */
[----:B-1----:R-:W-:-:S05]  /*0e80*/  FADD R22, R29, R22 ;  /* 0x000000161d167221 */ /* 0x002fca0000000000 */
[----:B------:R-:W1:Y:S02]  /*0e90*/  SHFL.BFLY PT, R35, R22, 0x4, 0x1f ;  /* 0x0c801f0016237f89 */ /* 0x000e6400000e0000 */
[----:B-1----:R-:W-:-:S05]  /*0ea0*/  FADD R35, R22, R35 ;  /* 0x0000002316237221 */ /* 0x002fca0000000000 */
[----:B------:R-:W1:Y:S01]  /*0eb0*/  SHFL.BFLY PT, R36, R35, 0x2, 0x1f ;  /* 0x0c401f0023247f89 */ /* 0x000e6200000e0000 */
[----:B------:R-:W-:Y:S02]  /*0ec0*/  P2R R30, PR, RZ, 0x40 ;  /* 0x00000040ff1e7803 */ /* 0x000fe40000000000 */
[----:B------:R-:W-:Y:S01]  /*0ed0*/  LOP3.LUT P6, RZ, R32, 0x1f, RZ, 0xc0, !PT ;  /* 0x0000001f20ff7812 */ /* 0x000fe200078cc0ff */
[----:B-1----:R-:W-:-:S05]  /*0ee0*/  FADD R36, R35, R36 ;  /* 0x0000002423247221 */ /* 0x002fca0000000000 */
[----:B------:R-:W1:Y:S02]  /*0ef0*/  SHFL.BFLY PT, R37, R36, 0x1, 0x1f ;  /* 0x0c201f0024257f89 */ /* 0x000e6400000e0000 */
[----:B-1----:R-:W-:-:S05]  /*0f00*/  FADD R37, R36, R37 ;  /* 0x0000002524257221 */ /* 0x002fca0000000000 */
[----:B------:R-:W-:Y:S01]  /*0f10*/  @!P6 STS [R33+UR4], R37 ;  /* 0x000000252100e988 */ /* 0x000fe20008000804 */
[----:B------:R-:W-:Y:S01]  /*0f20*/  BAR.SYNC.DEFER_BLOCKING 0x0 ;  /* 0x0000000000007b1d */ /* 0x000fe20000010000 */
[----:B------:R-:W-:-:S13]  /*0f30*/  ISETP.NE.AND P6, PT, R30, RZ, PT ;  /* 0x000000ff1e00720c */ /* 0x000fda0003fc5270 */
[----:B------:R-:W1:Y:S01]  /*0f40*/  @!P6 LDS R2, [R34+UR4] ;  /* 0x000000042202e984 */ /* 0x000e620008000800 */
[----:B------:R-:W-:Y:S02]  /*0f50*/  SEL R4, RZ, 0x1, !P5 ;  /* 0x00000001ff047807 */ /* 0x000fe40006800000 */
[----:B------:R-:W-:Y:S02]  /*0f60*/  SEL R22, RZ, 0x1, !P4 ;  /* 0x00000001ff167807 */ /* 0x000fe40006000000 */
[----:B------:R-:W-:Y:S02]  /*0f70*/  SEL R4, R4, 0x2, P1 ;  /* 0x0000000204047807 */ /* 0x000fe40000800000 */
[----:B------:R-:W-:-:S04]  /*0f80*/  ISETP.NE.AND P1, PT, R23, RZ, PT ;  /* 0x000000ff1700720c */ /* 0x000fc80003f25270 */
[----:B------:R-:W-:Y:S02]  /*0f90*/  SEL R23, R22, 0x2, P1 ;  /* 0x0000000216177807 */ /* 0x000fe40000800000 */
[----:B------:R-:W-:Y:S02]  /*0fa0*/  ISETP.NE.AND P1, PT, R21, RZ, PT ;  /* 0x000000ff1500720c */ /* 0x000fe40003f25270 */
[----:B-1----:R-:W1:Y:S01]  /*0fb0*/  SHFL.BFLY PT, R21, R2, 0x1, 0x1f ;  /* 0x0c201f0002157f89 */ /* 0x002e6200000e0000 */
[----:B------:R-:W-:Y:S01]  /*0fc0*/  ISETP.NE.AND P4, PT, R26, RZ, PT ;  /* 0x000000ff1a00720c */ /* 0x000fe20003f85270 */
[----:B-1----:R-:W-:-:S05]  /*0fd0*/  FADD R21, R2, R21 ;  /* 0x0000001502157221 */ /* 0x002fca0000000000 */
[----:B------:R1:W-:Y:S01]  /*0fe0*/  @P3 STS [R34+UR4], R21 ;  /* 0x0000001522003988 */ /* 0x0003e20008000804 */
[----:B------:R-:W-:Y:S01]  /*0ff0*/  BAR.SYNC.DEFER_BLOCKING 0x0 ;  /* 0x0000000000007b1d */ /* 0x000fe20000010000 */
[----:B------:R-:W-:Y:S02]  /*1000*/  ISETP.NE.AND P5, PT, R27, RZ, PT ;  /* 0x000000ff1b00720c */ /* 0x000fe40003fa5270 */
[----:B------:R-:W-:Y:S02]  /*1010*/  SEL R23, R23, 0x3, P4 ;  /* 0x0000000317177807 */ /* 0x000fe40002000000 */
[----:B------:R-:W-:-:S03]  /*1020*/  ISETP.NE.AND P4, PT, R20, RZ, PT ;  /* 0x000000ff1400720c */ /* 0x000fc60003f85270 */
[----:B------:R-:W3:Y:S01]  /*1030*/  LDC.64 R26, c[0x0][0x240] ;  /* 0x00009000ff1a7b82 */ /* 0x000ee20000000a00 */
[----:B------:R-:W-:Y:S02]  /*1040*/  SEL R20, R4, 0x3, P5 ;  /* 0x0000000304147807 */ /* 0x000fe40002800000 */
[----:B------:R-:W4:Y:S01]  /*1050*/  LDS R4, [UR4] ;  /* 0x00000004ff047984 */ /* 0x000f220008000800 */
[----:B------:R-:W-:Y:S01]  /*1060*/  ISETP.NE.AND P3, PT, R25, RZ, PT ;  /* 0x000000ff1900720c */ /* 0x000fe20003f65270 */
[----:B------:R-:W-:Y:S01]  /*1070*/  IMAD.MOV.U32 R25, RZ, RZ, 0x3baaaaab ;  /* 0x3baaaaabff197424 */ /* 0x000fe200078e00ff */
[----:B------:R-:W-:Y:S01]  /*1080*/  ISETP.NE.AND P5, PT, R6, RZ, PT ;  /* 0x000000ff0600720c */ /* 0x000fe20003fa5270 */
[----:B------:R-:W-:Y:S01]  /*1090*/  ULDC.64 UR4, c[0x0][0x238] ;  /* 0x00008e0000047ab9 */ /* 0x000fe20000000a00 */
[----:B------:R-:W-:Y:S02]  /*10a0*/  SEL R22, RZ, 0x1, !P2 ;  /* 0x00000001ff167807 */ /* 0x000fe40005000000 */
[----:B------:R-:W-:-:S02]  /*10b0*/  SEL R6, RZ, 0x1, !P5 ;  /* 0x00000001ff067807 */ /* 0x000fc40006800000 */
[----:B------:R-:W-:Y:S02]  /*10c0*/  ISETP.NE.AND P2, PT, R24, RZ, PT ;  /* 0x000000ff1800720c */ /* 0x000fe40003f45270 */
[----:B------:R-:W-:Y:S02]  /*10d0*/  SEL R6, R6, 0x2, P4 ;  /* 0x0000000206067807 */ /* 0x000fe40002000000 */
[----:B------:R-:W-:Y:S02]  /*10e0*/  SEL R22, R22, 0x2, P1 ;  /* 0x0000000216167807 */ /* 0x000fe40000800000 */
[----:B------:R-:W-:Y:S02]  /*10f0*/  SEL R6, R6, 0x3, P2 ;  /* 0x0000000306067807 */ /* 0x000fe40001000000 */
[----:B-1----:R-:W-:Y:S02]  /*1100*/  SEL R21, R22, 0x3, P3 ;  /* 0x0000000316157807 */ /* 0x002fe40001800000 */
[----:B------:R-:W-:-:S02]  /*1110*/  PRMT R20, R20, 0x3340, R23 ;  /* 0x0000334014147816 */ /* 0x000fc40000000017 */
[----:B------:R-:W-:Y:S01]  /*1120*/  PRMT R21, R21, 0x3340, R6 ;  /* 0x0000334015157816 */ /* 0x000fe20000000006 */
[----:B------:R-:W1:Y:S01]  /*1130*/  LDC.64 R22, c[0x0][0x250] ;  /* 0x00009400ff167b82 */ /* 0x000e620000000a00 */
[----:B------:R-:W-:Y:S01]  /*1140*/  ISETP.NE.AND P6, PT, R28, RZ, PT ;  /* 0x000000ff1c00720c */ /* 0x000fe20003fc5270 */
[----:B----4-:R-:W-:-:S06]  /*1150*/  FFMA R2, R4, R25, 9.9999999747524270788e-07 ;  /* 0x358637bd04027423 */ /* 0x010fcc0000000019 */
[----:B------:R-:W4:Y:S01]  /*1160*/  MUFU.RSQ R2, R2 ;  /* 0x0000000200027308 */ /* 0x000f220000001400 */
[----:B------:R-:W-:Y:S02]  /*1170*/  LOP3.LUT R24, R34, 0xfc, RZ, 0xc0, !PT ;  /* 0x000000fc22187812 */ /* 0x000fe400078ec0ff */
[----:B------:R-:W-:Y:S02]  /*1180*/  PRMT R33, R21, 0x5410, R20 ;  /* 0x0000541015217816 */ /* 0x000fe40000000014 */
[----:B------:R-:W1:Y:S01]  /*1190*/  LDC.64 R20, c[0x0][0x248] ;  /* 0x00009200ff147b82 */ /* 0x000e620000000a00 */
[----:B--2---:R-:W-:Y:S01]  /*11a0*/  SEL R25, R12, RZ, !P6 ;  /* 0x000000ff0c197207 */ /* 0x004fe20007000000 */
[----:B------:R-:W-:Y:S01]  /*11b0*/  IMAD R29, R3, 0xc0, R24 ;  /* 0x000000c0031d7824 */ /* 0x000fe200078e0218 */
[----:B-----5:R-:W-:Y:S01]  /*11c0*/  SEL R4, R16, RZ, !P6 ;  /* 0x000000ff10047207 */ /* 0x020fe20007000000 */
[----:B----4-:R-:W-:-:S03]  /*11d0*/  FMUL R12, R31, R2 ;  /* 0x000000021f0c7220 */ /* 0x010fc60000400000 */
[----:B------:R-:W-:Y:S01]  /*11e0*/  IADD3 R34, P1, R29, UR4, RZ ;  /* 0x000000041d227c10 */ /* 0x000fe2000ff3e0ff */
[----:B------:R-:W-:Y:S02]  /*11f0*/  FFMA R4, R25, R12, R4 ;  /* 0x0000000c19047223 */ /* 0x000fe40000000004 */
[----:B------:R-:W2:Y:S01]  /*1200*/  LDC.64 R24, c[0x0][0x258] ;  /* 0x00009600ff187b82 */ /* 0x000ea20000000a00 */
[----:B------:R-:W-:Y:S02]  /*1210*/  LEA.HI.X.SX32 R35, R29, UR5, 0x1, P1 ;  /* 0x000000051d237c11 */ /* 0x000fe400088f0eff */
[----:B------:R-:W-:Y:S02]  /*1220*/  LOP3.LUT P1, RZ, R32, 0x3f, RZ, 0xc0, !PT ;  /* 0x0000003f20ff7812 */ /* 0x000fe4000782c0ff */
[----:B------:R-:W-:Y:S01]  /*1230*/  SEL R6, R13, RZ, !P6 ;  /* 0x000000ff0d067207 */ /* 0x000fe20007000000 */
[----:B------:R-:W-:Y:S01]  /*1240*/  FMUL R13, R5, R2 ;  /* 0x00000002050d7220 */ /* 0x000fe20000400000 */
[----:B------:R-:W-:-:S02]  /*1250*/  SEL R17, R17, RZ, !P6 ;  /* 0x000000ff11117207 */ /* 0x000fc40007000000 */
[----:B------:R-:W-:Y:S02]  /*1260*/  ISETP.LT.AND P1, PT, R3, 0x100, !P1 ;  /* 0x000001000300780c */ /* 0x000fe40004f21270 */
[----:B------:R-:W-:Y:S01]  /*1270*/  SEL R16, R15, RZ, !P6 ;  /* 0x000000ff0f107207 */ /* 0x000fe20007000000 */
[----:B------:R-:W-:Y:S01]  /*1280*/  FFMA R5, R6, R13, R17 ;  /* 0x0000000d06057223 */ /* 0x000fe20000000011 */
[----:B------:R-:W-:Y:S01]  /*1290*/  SEL R17, R14, RZ, !P6 ;  /* 0x000000ff0e117207 */ /* 0x000fe20007000000 */
[-C--:B------:R-:W-:Y:S01]  /*12a0*/  FMUL R14, R0, R2.reuse ;  /* 0x00000002000e7220 */ /* 0x080fe20000400000 */
[----:B------:R-:W-:Y:S01]  /*12b0*/  SEL R6, R18, RZ, !P6 ;  /* 0x000000ff12067207 */ /* 0x000fe20007000000 */
[----:B------:R-:W-:Y:S01]  /*12c0*/  FMUL R15, R7, R2 ;  /* 0x00000002070f7220 */ /* 0x000fe20000400000 */
[----:B------:R-:W-:Y:S01]  /*12d0*/  SEL R19, R19, RZ, !P6 ;  /* 0x000000ff13137207 */ /* 0x000fe20007000000 */
[----:B---3--:R-:W-:-:S04]  /*12e0*/  IMAD.WIDE R26, R29, 0x4, R26 ;  /* 0x000000041d1a7825 */ /* 0x008fc800078e021a */
[----:B------:R-:W-:Y:S01]  /*12f0*/  FFMA R6, R17, R14, R6 ;  /* 0x0000000e11067223 */ /* 0x000fe20000000006 */
[----:B01----:R-:W-:-:S04]  /*1300*/  IMAD.WIDE R20, R29, 0x4, R20 ;  /* 0x000000041d147825 */ /* 0x003fc800078e0214 */
[----:B------:R-:W-:Y:S01]  /*1310*/  FFMA R7, R16, R15, R19 ;  /* 0x0000000f10077223 */ /* 0x000fe20000000013 */
[----:B------:R0:W-:Y:S01]  /*1320*/  @P0 STG.E desc[UR6][R34.64], R33 ;  /* 0x0000002122000986 */ /* 0x0001e2000c101906 */
[----:B------:R-:W-:-:S03]  /*1330*/  IMAD.WIDE R22, R29, 0x4, R22 ;  /* 0x000000041d167825 */ /* 0x000fc600078e0216 */
[----:B------:R0:W-:Y:S04]  /*1340*/  @P0 STG.E.128 desc[UR6][R26.64], R8 ;  /* 0x000000081a000986 */ /* 0x0001e8000c101d06 */
[----:B------:R0:W-:Y:S01]  /*1350*/  @P0 STG.E.128 desc[UR6][R20.64], R12 ;  /* 0x0000000c14000986 */ /* 0x0001e2000c101d06 */
[----:B--2---:R-:W-:-:S03]  /*1360*/  IMAD.WIDE R24, R3, 0x4, R24 ;  /* 0x0000000403187825 */ /* 0x004fc600078e0218 */
[----:B------:R0:W-:Y:S02]  /*1370*/  @P0 STG.E.128 desc[UR6][R22.64], R4 ;  /* 0x0000000416000986 */ /* 0x0001e4000c101d06 */
[----:B0-----:R-:W-:Y:S05]  /*1380*/  @!P1 EXIT ;  /* 0x000000000000994d */ /* 0x001fea0003800000 */
[----:B------:R-:W-:-:S05]  /*1390*/  FMUL R3, R2, 0.0052083334885537624359 ;  /* 0x3baaaaab02037820 */ /* 0x000fca0000400000 */
[----:B------:R-:W-:Y:S01]  /*13a0*/  STG.E desc[UR6][R24.64], R3 ;  /* 0x0000000318007986 */ /* 0x000fe2000c101906 */
[----:B------:R-:W-:Y:S05]  /*13b0*/  EXIT ;  /* 0x000000000000794d */ /* 0x000fea0003800000 */
.L_x_0:
[----:B------:R-:W-:-:S00]  /*13c0*/  BRA `(.L_x_0) ;  /* 0xfffffffc00fc7947 */ /* 0x000fc0000383ffff */
[----:B------:R-:W-:-:S00]  /*13d0*/  NOP ;  /* 0x0000000000007918 */ /* 0x000fc00000000000 */
        /* <DEDUP_REMOVED lines=10> */
.L_x_1:


//--------------------- .nv.global.init           --------------------------
	.section	.nv.global.init,"aw",@progbits
.nv.global.init:
	.type		_$_str,@object
	.size		_$_str,(.L_0 - _$_str)
_$_str:
        /*0000*/ 	.byte	0x5f, 0x5f, 0x43, 0x55, 0x44, 0x41, 0x5f, 0x46, 0x54, 0x5a, 0x00
.L_0:


//--------------------- .nv.shared.triton_per_fused_add_max_pool2d_with_indices_native_layer_norm_native_layer_norm_backward_17 --------------------------
	.section	.nv.shared.triton_per_fused_add_max_pool2d_with_indices_native_layer_norm_native_layer_norm_backward_17,"aw",@nobits
	.sectionflags	@""
	.align	16
	.zero		1024


//--------------------- .nv.constant0.triton_per_fused_add_max_pool2d_with_indices_native_layer_norm_native_layer_norm_backward_17 --------------------------
	.section	.nv.constant0.triton_per_fused_add_max_pool2d_with_indices_native_layer_norm_native_layer_norm_backward_17,"a",@progbits
	.sectionflags	@""
	.align	4
.nv.constant0.triton_per_fused_add_max_pool2d_with_indices_native_layer_norm_native_layer_norm_backward_17:
	.zero		616
